//
// Generated by NVIDIA NVVM Compiler
//
// Compiler Build ID: CL-36424714
// Cuda compilation tools, release 13.0, V13.0.88
// Based on NVVM 20.0.0
//

.version 9.0
.target sm_100
.address_size 64

	// .globl	_Z8mykernelv
.extern .func  (.param .b32 func_retval0) vprintf
(
	.param .b64 vprintf_param_0,
	.param .b64 vprintf_param_1
)
;
.global .align 1 .b8 $str[13] = {72, 101, 108, 108, 111, 32, 87, 111, 114, 108, 100, 10};

.visible .entry _Z8mykernelv()
{
	.reg .b32 	%r<3>;
	.reg .b64 	%rd<3>;

	mov.u64 	%rd1, $str;
	cvta.global.u64 	%rd2, %rd1;
	{ // callseq 0, 0
	.param .b64 param0;
	st.param.b64 	[param0], %rd2;
	.param .b64 param1;
	st.param.b64 	[param1], 0;
	.param .b32 retval0;
	call.uni (retval0), 
	vprintf, 
	(
	param0, 
	param1
	);
	ld.param.b32 	%r1, [retval0];
	} // callseq 0
	ret;

}


// ===== COMPILED SASS (sm_100) =====

	.target	sm_100

	.elftype	@"ET_EXEC"


//--------------------- .note.nv.tkinfo           --------------------------
	.section	.note.nv.tkinfo,"",@"SHT_NOTE"
	.sectionflags	@"SHF_NOTE_NV_TKINFO"
	.tkinfo
        /*0018*/ 	.word	0x00000002
        /*0030*/ 	.string	""
        /*0030*/ 	.string	"ptxas"
        /*0030*/ 	.string	"Cuda compilation tools, release 13.0, V13.0.88"
        /*0030*/ 	.string	"Build cuda_13.0.r13.0/compiler.36424714_0"
        /*0030*/ 	.string	"-arch sm_100 -m 64 "



//--------------------- .note.nv.cuinfo           --------------------------
	.section	.note.nv.cuinfo,"",@"SHT_NOTE"
	.sectionflags	@"SHF_NOTE_NV_CUINFO"
        /*0018*/ 	.short	0x0002
        /*001a*/ 	.short	0x0064
        /*001c*/ 	.short	0x0082
	.zero		2


//--------------------- .nv.info                  --------------------------
	.section	.nv.info,"",@"SHT_CUDA_INFO"
	.align	4


	//----- nvinfo : EIATTR_REGCOUNT
	.align		4
        /*0000*/ 	.byte	0x04, 0x2f
        /*0002*/ 	.short	(.L_2 - .L_1)
	.align		4
.L_1:
        /*0004*/ 	.word	index@(_Z8mykernelv)
        /*0008*/ 	.word	0x00000018


	//----- nvinfo : EIATTR_FRAME_SIZE
	.align		4
.L_2:
        /*000c*/ 	.byte	0x04, 0x11
        /*000e*/ 	.short	(.L_4 - .L_3)
	.align		4
.L_3:
        /*0010*/ 	.word	index@(_Z8mykernelv)
        /*0014*/ 	.word	0x00000000


	//----- nvinfo : EIATTR_MIN_STACK_SIZE
	.align		4
.L_4:
        /*0018*/ 	.byte	0x04, 0x12
        /*001a*/ 	.short	(.L_6 - .L_5)
	.align		4
.L_5:
        /*001c*/ 	.word	index@(_Z8mykernelv)
        /*0020*/ 	.word	0x00000000
.L_6:


//--------------------- .nv.compat                --------------------------
	.section	.nv.compat,"",@"SHT_CUDA_COMPAT_INFO"
	.align	4
        /*0000*/ 	.byte	0x02, 0x09, 0x00, 0x00, 0x02, 0x02, 0x01, 0x00, 0x02, 0x05, 0x05, 0x00, 0x03, 0x07, 0x01, 0x01
        /*0010*/ 	.byte	0x02, 0x03, 0x00, 0x00, 0x02, 0x06, 0x01, 0x00, 0x04, 0x0b, 0x08, 0x00, 0x09, 0x00, 0x00, 0x00
        /*0020*/ 	.byte	0x00, 0x00, 0x00, 0x00


//--------------------- .nv.info._Z8mykernelv     --------------------------
	.section	.nv.info._Z8mykernelv,"",@"SHT_CUDA_INFO"
	.sectionflags	@""
	.align	4


	//----- nvinfo : EIATTR_CUDA_API_VERSION
	.align		4
        /*0000*/ 	.byte	0x04, 0x37
        /*0002*/ 	.short	(.L_8 - .L_7)
.L_7:
        /*0004*/ 	.word	0x00000082


	//----- nvinfo : EIATTR_SPARSE_MMA_MASK
	.align		4
.L_8:
        /*0008*/ 	.byte	0x03, 0x50
        /*000a*/ 	.short	0x0000


	//----- nvinfo : EIATTR_MAXREG_COUNT
	.align		4
        /*000c*/ 	.byte	0x03, 0x1b
        /*000e*/ 	.short	0x00ff


	//----- nvinfo : EIATTR_EXTERNS
	.align		4
        /*0010*/ 	.byte	0x04, 0x0f
        /*0012*/ 	.short	(.L_10 - .L_9)


	//   ....[0]....
	.align		4
.L_9:
        /*0014*/ 	.word	index@(vprintf)


	//----- nvinfo : EIATTR_MERCURY_ISA_VERSION
	.align		4
.L_10:
        /*0018*/ 	.byte	0x03, 0x5f
        /*001a*/ 	.short	0x0101


	//----- nvinfo : EIATTR_VRC_CTA_INIT_COUNT
	.align		4
        /*001c*/ 	.byte	0x02, 0x4a
	.zero		1
	.zero		1


	//----- nvinfo : EIATTR_SYSCALL_OFFSETS
	.align		4
        /*0020*/ 	.byte	0x04, 0x46
        /*0022*/ 	.short	(.L_12 - .L_11)


	//   ....[0]....
.L_11:
        /*0024*/ 	.word	0x00000080


	//----- nvinfo : EIATTR_EXIT_INSTR_OFFSETS
	.align		4
.L_12:
        /*0028*/ 	.byte	0x04, 0x1c
        /*002a*/ 	.short	(.L_14 - .L_13)


	//   ....[0]....
.L_13:
        /*002c*/ 	.word	0x00000090


	//----- nvinfo : EIATTR_SW_WAR
	.align		4
.L_14:
        /*0030*/ 	.byte	0x04, 0x36
        /*0032*/ 	.short	(.L_16 - .L_15)
.L_15:
        /*0034*/ 	.word	0x00000008
.L_16:


//--------------------- .nv.callgraph             --------------------------
	.section	.nv.callgraph,"",@"SHT_CUDA_CALLGRAPH"
	.align	4
	.sectionentsize	8
	.align		4
        /*0000*/ 	.word	0x00000000
	.align		4
        /*0004*/ 	.word	0xffffffff
	.align		4
        /*0008*/ 	.word	index@(_Z8mykernelv)
	.align		4
        /*000c*/ 	.word	index@(vprintf)
	.align		4
        /*0010*/ 	.word	0x00000000
	.align		4
        /*0014*/ 	.word	0xfffffffe
	.align		4
        /*0018*/ 	.word	0x00000000
	.align		4
        /*001c*/ 	.word	0xfffffffd
	.align		4
        /*0020*/ 	.word	0x00000000
	.align		4
        /*0024*/ 	.word	0xfffffffc


//--------------------- .nv.constant4             --------------------------
	.section	.nv.constant4,"a",@progbits
	.align	8
	.align		8
.nv.constant4:
        /*0000*/ 	.dword	vprintf
	.align		8
        /*0008*/ 	.dword	$str


//--------------------- .text._Z8mykernelv        --------------------------
	.section	.text._Z8mykernelv,"ax",@progbits
	.align	128
        .global         _Z8mykernelv
        .type           _Z8mykernelv,@function
        .size           _Z8mykernelv,(.L_x_2 - _Z8mykernelv)
        .other          _Z8mykernelv,@"STO_CUDA_ENTRY STV_DEFAULT"
_Z8mykernelv:
.text._Z8mykernelv:
[----:B------:R-:W0:Y:S01]  /*0000*/  LDC R1, c[0x0][0x37c] ;  /* 0x0000df00ff017b82 */ /* 0x000e220000000800 */
[----:B------:R-:W-:Y:S01]  /*0010*/  MOV R0, 0x0 ;  /* 0x0000000000007802 */ /* 0x000fe20000000f00 */
[----:B------:R-:W1:Y:S01]  /*0020*/  LDCU.64 UR4, c[0x4][0x8] ;  /* 0x01000100ff0477ac */ /* 0x000e620008000a00 */
[----:B------:R-:W-:-:S05]  /*0030*/  CS2R R6, SRZ ;  /* 0x0000000000067805 */ /* 0x000fca000001ff00 */
[----:B------:R2:W3:Y:S01]  /*0040*/  LDC.64 R2, c[0x4][R0] ;  /* 0x0100000000027b82 */ /* 0x0004e20000000a00 */
[----:B-1----:R-:W-:Y:S02]  /*0050*/  IMAD.U32 R4, RZ, RZ, UR4 ;  /* 0x00000004ff047e24 */ /* 0x002fe4000f8e00ff */
[----:B--2---:R-:W-:-:S07]  /*0060*/  IMAD.U32 R5, RZ, RZ, UR5 ;  /* 0x00000005ff057e24 */ /* 0x004fce000f8e00ff */
[----:B------:R-:W-:-:S07]  /*0070*/  LEPC R20, `(.L_x_0) ;  /* 0x000000001014794e */ /* 0x000fce0000000000 */
[----:B0--3--:R-:W-:Y:S05]  /*0080*/  CALL.ABS.NOINC R2 ;  /* 0x0000000002007343 */ /* 0x009fea0003c00000 */
.L_x_0:
[----:B------:R-:W-:Y:S05]  /*0090*/  EXIT ;  /* 0x000000000000794d */ /* 0x000fea0003800000 */
.L_x_1:
[----:B------:R-:W-:-:S00]  /*00a0*/  BRA `(.L_x_1) ;  /* 0xfffffffc00fc7947 */ /* 0x000fc0000383ffff */
[----:B------:R-:W-:-:S00]  /*00b0*/  NOP ;  /* 0x0000000000007918 */ /* 0x000fc00000000000 */
        /* <DEDUP_REMOVED lines=12> */
.L_x_2:


//--------------------- .nv.global.init           --------------------------
	.section	.nv.global.init,"aw",@progbits
.nv.global.init:
	.type		$str,@object
	.size		$str,(.L_0 - $str)
$str:
        /*0000*/ 	.byte	0x48, 0x65, 0x6c, 0x6c, 0x6f, 0x20, 0x57, 0x6f, 0x72, 0x6c, 0x64, 0x0a, 0x00
.L_0:


//--------------------- .nv.shared.reserved.0     --------------------------
	.section	.nv.shared.reserved.0,"aw",@nobits
	.weak		__nv_reservedSMEM_offset_0_alias
	.size		__nv_reservedSMEM_offset_0_alias, 0, 64
	.other		__nv_reservedSMEM_offset_0_alias,@"STO_CUDA_RESERVED_SHARED STV_DEFAULT"
__nv_reservedSMEM_offset_0_alias:
	.zero		0
	.zero		64


//--------------------- .nv.constant0._Z8mykernelv --------------------------
	.section	.nv.constant0._Z8mykernelv,"a",@progbits
	.sectionflags	@""
	.align	4
.nv.constant0._Z8mykernelv:
	.zero		896


//--------------------- SYMBOLS --------------------------

	.type		.nv.reservedSmem.offset0,@object
	.size		.nv.reservedSmem.offset0,0x4
	.type		vprintf,@function
